//
// Generated by NVIDIA NVVM Compiler
//
// Compiler Build ID: CL-36424714
// Cuda compilation tools, release 13.0, V13.0.88
// Based on NVVM 20.0.0
//

.version 9.0
.target sm_100
.address_size 64

	// .globl	_Z8pathfindPiS_S_Pb
.extern .func  (.param .b32 func_retval0) vprintf
(
	.param .b64 vprintf_param_0,
	.param .b64 vprintf_param_1
)
;
.extern .func  (.param .b64 func_retval0) malloc
(
	.param .b64 malloc_param_0
)
;
.global .align 1 .b8 $str[8] = {37, 100, 58, 32, 124, 32, 10};
.global .align 1 .b8 $str$1[6] = {116, 101, 115, 116, 10};
.global .align 1 .b8 $str$2[3] = {37, 100};

.visible .entry _Z8pathfindPiS_S_Pb(
	.param .u64 .ptr .align 1 _Z8pathfindPiS_S_Pb_param_0,
	.param .u64 .ptr .align 1 _Z8pathfindPiS_S_Pb_param_1,
	.param .u64 .ptr .align 1 _Z8pathfindPiS_S_Pb_param_2,
	.param .u64 .ptr .align 1 _Z8pathfindPiS_S_Pb_param_3
)
{
	.local .align 8 .b8 	__local_depot0[16];
	.reg .b64 	%SP;
	.reg .b64 	%SPL;
	.reg .pred 	%p<33>;
	.reg .b16 	%rs<17>;
	.reg .b32 	%r<95>;
	.reg .b64 	%rd<49>;

	mov.u64 	%SPL, __local_depot0;
	cvta.local.u64 	%SP, %SPL;
	ld.param.u64 	%rd12, [_Z8pathfindPiS_S_Pb_param_0];
	ld.param.u64 	%rd13, [_Z8pathfindPiS_S_Pb_param_1];
	ld.param.u64 	%rd14, [_Z8pathfindPiS_S_Pb_param_2];
	ld.param.u64 	%rd15, [_Z8pathfindPiS_S_Pb_param_3];
	cvta.to.global.u64 	%rd1, %rd15;
	cvta.to.global.u64 	%rd16, %rd13;
	cvta.to.global.u64 	%rd17, %rd14;
	add.u64 	%rd18, %SP, 8;
	add.u64 	%rd19, %SPL, 8;
	mov.u64 	%rd20, $str$1;
	cvta.global.u64 	%rd21, %rd20;
	{ // callseq 0, 0
	.param .b64 param0;
	st.param.b64 	[param0], %rd21;
	.param .b64 param1;
	st.param.b64 	[param1], 0;
	.param .b32 retval0;
	call.uni (retval0), 
	vprintf, 
	(
	param0, 
	param1
	);
	ld.param.b32 	%r48, [retval0];
	} // callseq 0
	ld.global.u32 	%r50, [%rd17];
	st.local.u32 	[%rd19], %r50;
	mov.u64 	%rd22, $str$2;
	cvta.global.u64 	%rd23, %rd22;
	{ // callseq 1, 0
	.param .b64 param0;
	st.param.b64 	[param0], %rd23;
	.param .b64 param1;
	st.param.b64 	[param1], %rd18;
	.param .b32 retval0;
	call.uni (retval0), 
	vprintf, 
	(
	param0, 
	param1
	);
	ld.param.b32 	%r51, [retval0];
	} // callseq 1
	ld.global.u32 	%r1, [%rd17];
	ld.global.u32 	%r2, [%rd16];
	mov.b32 	%r78, 0;
	{ // callseq 2, 0
	.param .b64 param0;
	st.param.b64 	[param0], 2000;
	.param .b64 retval0;
	call.uni (retval0), 
	malloc, 
	(
	param0
	);
	ld.param.b64 	%rd24, [retval0];
	} // callseq 2
$L__BB0_1:
	mul.wide.u32 	%rd25, %r78, 4;
	add.s64 	%rd26, %rd24, %rd25;
	mov.b32 	%r53, 2147483647;
	st.u32 	[%rd26], %r53;
	st.u32 	[%rd26+4], %r53;
	st.u32 	[%rd26+8], %r53;
	st.u32 	[%rd26+12], %r53;
	add.s32 	%r78, %r78, 4;
	setp.ne.s32 	%p1, %r78, 500;
	@%p1 bra 	$L__BB0_1;
	mul.wide.s32 	%rd27, %r1, 4;
	add.s64 	%rd28, %rd24, %rd27;
	mov.b32 	%r79, 0;
	st.u32 	[%rd28], %r79;
	{ // callseq 3, 0
	.param .b64 param0;
	st.param.b64 	[param0], 500;
	.param .b64 retval0;
	call.uni (retval0), 
	malloc, 
	(
	param0
	);
	ld.param.b64 	%rd29, [retval0];
	} // callseq 3
$L__BB0_3:
	cvt.u64.u32 	%rd30, %r79;
	add.s64 	%rd31, %rd29, %rd30;
	mov.b16 	%rs1, 1;
	st.u8 	[%rd31], %rs1;
	st.u8 	[%rd31+1], %rs1;
	st.u8 	[%rd31+2], %rs1;
	st.u8 	[%rd31+3], %rs1;
	add.s32 	%r79, %r79, 4;
	setp.ne.s32 	%p2, %r79, 500;
	@%p2 bra 	$L__BB0_3;
	cvta.to.global.u64 	%rd4, %rd12;
$L__BB0_5:
	mov.b32 	%r80, 0;
	bra.uni 	$L__BB0_10;
$L__BB0_6:
	ld.u8 	%rs3, [%rd5+1];
	setp.ne.s16 	%p4, %rs3, 0;
	@%p4 bra 	$L__BB0_11;
	ld.u8 	%rs4, [%rd5+2];
	setp.ne.s16 	%p5, %rs4, 0;
	@%p5 bra 	$L__BB0_11;
	ld.u8 	%rs5, [%rd5+3];
	setp.ne.s16 	%p6, %rs5, 0;
	@%p6 bra 	$L__BB0_11;
	add.s32 	%r80, %r80, 4;
	setp.eq.s32 	%p32, %r80, 500;
	@%p32 bra 	$L__BB0_18;
$L__BB0_10:
	cvt.u64.u32 	%rd32, %r80;
	add.s64 	%rd5, %rd29, %rd32;
	ld.u8 	%rs2, [%rd5];
	setp.eq.s16 	%p3, %rs2, 0;
	@%p3 bra 	$L__BB0_6;
$L__BB0_11:
	ld.global.u8 	%rs6, [%rd1];
	setp.ne.s16 	%p7, %rs6, 0;
	@%p7 bra 	$L__BB0_19;
	mov.b32 	%r81, 0;
$L__BB0_13:
	cvt.u64.u32 	%rd33, %r81;
	add.s64 	%rd6, %rd29, %rd33;
	ld.u8 	%rs7, [%rd6];
	setp.ne.s16 	%p8, %rs7, 0;
	mov.u32 	%r86, %r81;
	@%p8 bra 	$L__BB0_20;
	add.s32 	%r86, %r81, 1;
	ld.u8 	%rs8, [%rd6+1];
	setp.ne.s16 	%p9, %rs8, 0;
	@%p9 bra 	$L__BB0_20;
	add.s32 	%r86, %r81, 2;
	ld.u8 	%rs9, [%rd6+2];
	setp.ne.s16 	%p10, %rs9, 0;
	@%p10 bra 	$L__BB0_20;
	add.s32 	%r86, %r81, 3;
	ld.u8 	%rs10, [%rd6+3];
	setp.ne.s16 	%p11, %rs10, 0;
	@%p11 bra 	$L__BB0_20;
	add.s32 	%r81, %r81, 4;
	setp.eq.s32 	%p31, %r81, 500;
	@%p31 bra 	$L__BB0_18;
	bra.uni 	$L__BB0_13;
$L__BB0_18:
	mov.b16 	%rs16, 1;
	st.global.u8 	[%rd1], %rs16;
	mul.wide.s32 	%rd43, %r2, 4;
	add.s64 	%rd44, %rd24, %rd43;
	ld.u32 	%r75, [%rd44];
	add.u64 	%rd45, %SP, 0;
	add.u64 	%rd46, %SPL, 0;
	st.local.u32 	[%rd46], %r75;
	mov.u64 	%rd47, $str;
	cvta.global.u64 	%rd48, %rd47;
	{ // callseq 4, 0
	.param .b64 param0;
	st.param.b64 	[param0], %rd48;
	.param .b64 param1;
	st.param.b64 	[param1], %rd45;
	.param .b32 retval0;
	call.uni (retval0), 
	vprintf, 
	(
	param0, 
	param1
	);
	ld.param.b32 	%r76, [retval0];
	} // callseq 4
$L__BB0_19:
	ret;
$L__BB0_20:
	mul.wide.u32 	%rd34, %r86, 4;
	add.s64 	%rd35, %rd24, %rd34;
	ld.u32 	%r87, [%rd35];
	mov.b32 	%r83, 0;
$L__BB0_21:
	cvt.u64.u32 	%rd36, %r83;
	add.s64 	%rd7, %rd29, %rd36;
	ld.u8 	%rs11, [%rd7];
	setp.eq.s16 	%p12, %rs11, 0;
	mul.wide.u32 	%rd37, %r83, 4;
	add.s64 	%rd8, %rd24, %rd37;
	@%p12 bra 	$L__BB0_23;
	ld.u32 	%r58, [%rd8];
	setp.lt.s32 	%p13, %r58, %r87;
	selp.b32 	%r86, %r83, %r86, %p13;
	min.s32 	%r87, %r58, %r87;
$L__BB0_23:
	ld.u8 	%rs12, [%rd7+1];
	setp.eq.s16 	%p14, %rs12, 0;
	@%p14 bra 	$L__BB0_25;
	add.s32 	%r59, %r83, 1;
	ld.u32 	%r60, [%rd8+4];
	setp.lt.s32 	%p15, %r60, %r87;
	selp.b32 	%r86, %r59, %r86, %p15;
	min.s32 	%r87, %r60, %r87;
$L__BB0_25:
	ld.u8 	%rs13, [%rd7+2];
	setp.eq.s16 	%p16, %rs13, 0;
	@%p16 bra 	$L__BB0_27;
	add.s32 	%r61, %r83, 2;
	ld.u32 	%r62, [%rd8+8];
	setp.lt.s32 	%p17, %r62, %r87;
	selp.b32 	%r86, %r61, %r86, %p17;
	min.s32 	%r87, %r62, %r87;
$L__BB0_27:
	ld.u8 	%rs14, [%rd7+3];
	setp.eq.s16 	%p18, %rs14, 0;
	@%p18 bra 	$L__BB0_29;
	add.s32 	%r63, %r83, 3;
	ld.u32 	%r64, [%rd8+12];
	setp.lt.s32 	%p19, %r64, %r87;
	selp.b32 	%r86, %r63, %r86, %p19;
	min.s32 	%r87, %r64, %r87;
$L__BB0_29:
	add.s32 	%r83, %r83, 4;
	setp.ne.s32 	%p20, %r83, 500;
	@%p20 bra 	$L__BB0_21;
	setp.eq.s32 	%p21, %r86, %r2;
	@%p21 bra 	$L__BB0_18;
	cvt.u64.u32 	%rd38, %r86;
	add.s64 	%rd39, %rd29, %rd38;
	mov.b16 	%rs15, 0;
	st.u8 	[%rd39], %rs15;
	mul.lo.s32 	%r36, %r86, 500;
	mul.wide.u32 	%rd40, %r86, 4;
	add.s64 	%rd9, %rd24, %rd40;
	mov.b32 	%r94, 0;
$L__BB0_32:
	add.s32 	%r66, %r94, %r36;
	mul.wide.u32 	%rd41, %r66, 4;
	add.s64 	%rd10, %rd4, %rd41;
	ld.global.u32 	%r38, [%rd10];
	setp.eq.s32 	%p22, %r38, 2147483647;
	mul.wide.u32 	%rd42, %r94, 4;
	add.s64 	%rd11, %rd24, %rd42;
	@%p22 bra 	$L__BB0_35;
	ld.u32 	%r67, [%rd9];
	add.s32 	%r39, %r38, %r67;
	ld.u32 	%r68, [%rd11];
	setp.ge.s32 	%p23, %r39, %r68;
	@%p23 bra 	$L__BB0_35;
	st.u32 	[%rd11], %r39;
$L__BB0_35:
	ld.global.u32 	%r40, [%rd10+4];
	setp.eq.s32 	%p24, %r40, 2147483647;
	@%p24 bra 	$L__BB0_38;
	ld.u32 	%r69, [%rd9];
	add.s32 	%r41, %r40, %r69;
	ld.u32 	%r70, [%rd11+4];
	setp.ge.s32 	%p25, %r41, %r70;
	@%p25 bra 	$L__BB0_38;
	st.u32 	[%rd11+4], %r41;
$L__BB0_38:
	ld.global.u32 	%r42, [%rd10+8];
	setp.eq.s32 	%p26, %r42, 2147483647;
	@%p26 bra 	$L__BB0_41;
	ld.u32 	%r71, [%rd9];
	add.s32 	%r43, %r42, %r71;
	ld.u32 	%r72, [%rd11+8];
	setp.ge.s32 	%p27, %r43, %r72;
	@%p27 bra 	$L__BB0_41;
	st.u32 	[%rd11+8], %r43;
$L__BB0_41:
	ld.global.u32 	%r44, [%rd10+12];
	setp.eq.s32 	%p28, %r44, 2147483647;
	@%p28 bra 	$L__BB0_44;
	ld.u32 	%r73, [%rd9];
	add.s32 	%r45, %r44, %r73;
	ld.u32 	%r74, [%rd11+12];
	setp.ge.s32 	%p29, %r45, %r74;
	@%p29 bra 	$L__BB0_44;
	st.u32 	[%rd11+12], %r45;
$L__BB0_44:
	add.s32 	%r94, %r94, 4;
	setp.eq.s32 	%p30, %r94, 500;
	@%p30 bra 	$L__BB0_5;
	bra.uni 	$L__BB0_32;

}


// ===== COMPILED SASS (sm_100) =====

	.target	sm_100

	.elftype	@"ET_EXEC"


//--------------------- .note.nv.tkinfo           --------------------------
	.section	.note.nv.tkinfo,"",@"SHT_NOTE"
	.sectionflags	@"SHF_NOTE_NV_TKINFO"
	.tkinfo
        /*0018*/ 	.word	0x00000002
        /*0030*/ 	.string	""
        /*0030*/ 	.string	"ptxas"
        /*0030*/ 	.string	"Cuda compilation tools, release 13.0, V13.0.88"
        /*0030*/ 	.string	"Build cuda_13.0.r13.0/compiler.36424714_0"
        /*0030*/ 	.string	"-arch sm_100 -m 64 "



//--------------------- .note.nv.cuinfo           --------------------------
	.section	.note.nv.cuinfo,"",@"SHT_NOTE"
	.sectionflags	@"SHF_NOTE_NV_CUINFO"
        /*0018*/ 	.short	0x0002
        /*001a*/ 	.short	0x0064
        /*001c*/ 	.short	0x0082
	.zero		2


//--------------------- .nv.info                  --------------------------
	.section	.nv.info,"",@"SHT_CUDA_INFO"
	.align	4


	//----- nvinfo : EIATTR_REGCOUNT
	.align		4
        /*0000*/ 	.byte	0x04, 0x2f
        /*0002*/ 	.short	(.L_4 - .L_3)
	.align		4
.L_3:
        /*0004*/ 	.word	index@(_Z8pathfindPiS_S_Pb)
        /*0008*/ 	.word	0x0000001c


	//----- nvinfo : EIATTR_FRAME_SIZE
	.align		4
.L_4:
        /*000c*/ 	.byte	0x04, 0x11
        /*000e*/ 	.short	(.L_6 - .L_5)
	.align		4
.L_5:
        /*0010*/ 	.word	index@(_Z8pathfindPiS_S_Pb)
        /*0014*/ 	.word	0x00000010


	//----- nvinfo : EIATTR_MIN_STACK_SIZE
	.align		4
.L_6:
        /*0018*/ 	.byte	0x04, 0x12
        /*001a*/ 	.short	(.L_8 - .L_7)
	.align		4
.L_7:
        /*001c*/ 	.word	index@(_Z8pathfindPiS_S_Pb)
        /*0020*/ 	.word	0x00000010
.L_8:


//--------------------- .nv.compat                --------------------------
	.section	.nv.compat,"",@"SHT_CUDA_COMPAT_INFO"
	.align	4
        /*0000*/ 	.byte	0x02, 0x09, 0x00, 0x00, 0x02, 0x02, 0x01, 0x00, 0x02, 0x05, 0x05, 0x00, 0x03, 0x07, 0x01, 0x01
        /*0010*/ 	.byte	0x02, 0x03, 0x00, 0x00, 0x02, 0x06, 0x01, 0x00, 0x04, 0x0b, 0x08, 0x00, 0x09, 0x00, 0x00, 0x00
        /*0020*/ 	.byte	0x00, 0x00, 0x00, 0x00


//--------------------- .nv.info._Z8pathfindPiS_S_Pb --------------------------
	.section	.nv.info._Z8pathfindPiS_S_Pb,"",@"SHT_CUDA_INFO"
	.sectionflags	@""
	.align	4


	//----- nvinfo : EIATTR_CUDA_API_VERSION
	.align		4
        /*0000*/ 	.byte	0x04, 0x37
        /*0002*/ 	.short	(.L_10 - .L_9)
.L_9:
        /*0004*/ 	.word	0x00000082


	//----- nvinfo : EIATTR_KPARAM_INFO
	.align		4
.L_10:
        /*0008*/ 	.byte	0x04, 0x17
        /*000a*/ 	.short	(.L_12 - .L_11)
.L_11:
        /*000c*/ 	.word	0x00000000
        /*0010*/ 	.short	0x0003
        /*0012*/ 	.short	0x0018
        /*0014*/ 	.byte	0x00, 0xf5, 0x21, 0x00


	//----- nvinfo : EIATTR_KPARAM_INFO
	.align		4
.L_12:
        /*0018*/ 	.byte	0x04, 0x17
        /*001a*/ 	.short	(.L_14 - .L_13)
.L_13:
        /*001c*/ 	.word	0x00000000
        /*0020*/ 	.short	0x0002
        /*0022*/ 	.short	0x0010
        /*0024*/ 	.byte	0x00, 0xf5, 0x21, 0x00


	//----- nvinfo : EIATTR_KPARAM_INFO
	.align		4
.L_14:
        /*0028*/ 	.byte	0x04, 0x17
        /*002a*/ 	.short	(.L_16 - .L_15)
.L_15:
        /*002c*/ 	.word	0x00000000
        /*0030*/ 	.short	0x0001
        /*0032*/ 	.short	0x0008
        /*0034*/ 	.byte	0x00, 0xf5, 0x21, 0x00


	//----- nvinfo : EIATTR_KPARAM_INFO
	.align		4
.L_16:
        /*0038*/ 	.byte	0x04, 0x17
        /*003a*/ 	.short	(.L_18 - .L_17)
.L_17:
        /*003c*/ 	.word	0x00000000
        /*0040*/ 	.short	0x0000
        /*0042*/ 	.short	0x0000
        /*0044*/ 	.byte	0x00, 0xf5, 0x21, 0x00


	//----- nvinfo : EIATTR_SPARSE_MMA_MASK
	.align		4
.L_18:
        /*0048*/ 	.byte	0x03, 0x50
        /*004a*/ 	.short	0x0000


	//----- nvinfo : EIATTR_MAXREG_COUNT
	.align		4
        /*004c*/ 	.byte	0x03, 0x1b
        /*004e*/ 	.short	0x00ff


	//----- nvinfo : EIATTR_EXTERNS
	.align		4
        /*0050*/ 	.byte	0x04, 0x0f
        /*0052*/ 	.short	(.L_20 - .L_19)


	//   ....[0]....
	.align		4
.L_19:
        /*0054*/ 	.word	index@(vprintf)


	//   ....[1]....
	.align		4
        /*0058*/ 	.word	index@(malloc)


	//----- nvinfo : EIATTR_MERCURY_ISA_VERSION
	.align		4
.L_20:
        /*005c*/ 	.byte	0x03, 0x5f
        /*005e*/ 	.short	0x0101


	//----- nvinfo : EIATTR_VRC_CTA_INIT_COUNT
	.align		4
        /*0060*/ 	.byte	0x02, 0x4a
	.zero		1
	.zero		1


	//----- nvinfo : EIATTR_SYSCALL_OFFSETS
	.align		4
        /*0064*/ 	.byte	0x04, 0x46
        /*0066*/ 	.short	(.L_22 - .L_21)


	//   ....[0]....
.L_21:
        /*0068*/ 	.word	0x00000100


	//   ....[1]....
        /*006c*/ 	.word	0x000001b0


	//   ....[2]....
        /*0070*/ 	.word	0x00000260


	//   ....[3]....
        /*0074*/ 	.word	0x00000750


	//   ....[4]....
        /*0078*/ 	.word	0x000016e0


	//----- nvinfo : EIATTR_EXIT_INSTR_OFFSETS
	.align		4
.L_22:
        /*007c*/ 	.byte	0x04, 0x1c
        /*007e*/ 	.short	(.L_24 - .L_23)


	//   ....[0]....
.L_23:
        /*0080*/ 	.word	0x00000df0


	//   ....[1]....
        /*0084*/ 	.word	0x000016f0


	//----- nvinfo : EIATTR_CRS_STACK_SIZE
	.align		4
.L_24:
        /*0088*/ 	.byte	0x04, 0x1e
        /*008a*/ 	.short	(.L_26 - .L_25)
.L_25:
        /*008c*/ 	.word	0x00000000


	//----- nvinfo : EIATTR_CBANK_PARAM_SIZE
	.align		4
.L_26:
        /*0090*/ 	.byte	0x03, 0x19
        /*0092*/ 	.short	0x0020


	//----- nvinfo : EIATTR_PARAM_CBANK
	.align		4
        /*0094*/ 	.byte	0x04, 0x0a
        /*0096*/ 	.short	(.L_28 - .L_27)
	.align		4
.L_27:
        /*0098*/ 	.word	index@(.nv.constant0._Z8pathfindPiS_S_Pb)
        /*009c*/ 	.short	0x0380
        /*009e*/ 	.short	0x0020


	//----- nvinfo : EIATTR_SW_WAR
	.align		4
.L_28:
        /*00a0*/ 	.byte	0x04, 0x36
        /*00a2*/ 	.short	(.L_30 - .L_29)
.L_29:
        /*00a4*/ 	.word	0x00000008
.L_30:


//--------------------- .nv.callgraph             --------------------------
	.section	.nv.callgraph,"",@"SHT_CUDA_CALLGRAPH"
	.align	4
	.sectionentsize	8
	.align		4
        /*0000*/ 	.word	0x00000000
	.align		4
        /*0004*/ 	.word	0xffffffff
	.align		4
        /*0008*/ 	.word	index@(_Z8pathfindPiS_S_Pb)
	.align		4
        /*000c*/ 	.word	index@(malloc)
	.align		4
        /*0010*/ 	.word	index@(_Z8pathfindPiS_S_Pb)
	.align		4
        /*0014*/ 	.word	index@(vprintf)
	.align		4
        /*0018*/ 	.word	0x00000000
	.align		4
        /*001c*/ 	.word	0xfffffffe
	.align		4
        /*0020*/ 	.word	0x00000000
	.align		4
        /*0024*/ 	.word	0xfffffffd
	.align		4
        /*0028*/ 	.word	0x00000000
	.align		4
        /*002c*/ 	.word	0xfffffffc


//--------------------- .nv.constant4             --------------------------
	.section	.nv.constant4,"a",@progbits
	.align	8
	.align		8
.nv.constant4:
        /*0000*/ 	.dword	vprintf
	.align		8
        /*0008*/ 	.dword	malloc
	.align		8
        /*0010*/ 	.dword	$str
	.align		8
        /*0018*/ 	.dword	$str$1
	.align		8
        /*0020*/ 	.dword	$str$2


//--------------------- .text._Z8pathfindPiS_S_Pb --------------------------
	.section	.text._Z8pathfindPiS_S_Pb,"ax",@progbits
	.align	128
        .global         _Z8pathfindPiS_S_Pb
        .type           _Z8pathfindPiS_S_Pb,@function
        .size           _Z8pathfindPiS_S_Pb,(.L_x_40 - _Z8pathfindPiS_S_Pb)
        .other          _Z8pathfindPiS_S_Pb,@"STO_CUDA_ENTRY STV_DEFAULT"
_Z8pathfindPiS_S_Pb:
.text._Z8pathfindPiS_S_Pb:
[----:B------:R-:W0:Y:S01]  /*0000*/  LDC R1, c[0x0][0x37c] ;  /* 0x0000df00ff017b82 */ /* 0x000e220000000800 */
[----:B------:R-:W1:Y:S01]  /*0010*/  LDCU UR4, c[0x0][0x2f8] ;  /* 0x00005f00ff0477ac */ /* 0x000e620008000800 */
[----:B------:R-:W-:Y:S01]  /*0020*/  MOV R19, 0x0 ;  /* 0x0000000000137802 */ /* 0x000fe20000000f00 */
[----:B0-----:R-:W-:Y:S01]  /*0030*/  VIADD R1, R1, 0xfffffff0 ;  /* 0xfffffff001017836 */ /* 0x001fe20000000000 */
[----:B------:R-:W-:Y:S01]  /*0040*/  CS2R R6, SRZ ;  /* 0x0000000000067805 */ /* 0x000fe2000001ff00 */
[----:B------:R-:W0:Y:S03]  /*0050*/  LDCU UR5, c[0x0][0x2fc] ;  /* 0x00005f80ff0577ac */ /* 0x000e260008000800 */
[----:B------:R2:W3:Y:S01]  /*0060*/  LDC.64 R8, c[0x4][R19] ;  /* 0x0100000013087b82 */ /* 0x0004e20000000a00 */
[----:B------:R-:W4:Y:S01]  /*0070*/  LDCU.64 UR6, c[0x4][0x18] ;  /* 0x01000300ff0677ac */ /* 0x000f220008000a00 */
[----:B------:R-:W2:Y:S01]  /*0080*/  LDCU.64 UR36, c[0x0][0x358] ;  /* 0x00006b00ff2477ac */ /* 0x000ea20008000a00 */
[----:B-1----:R-:W-:-:S04]  /*0090*/  IADD3 R2, P0, PT, R1, UR4, RZ ;  /* 0x0000000401027c10 */ /* 0x002fc8000ff1e0ff */
[----:B------:R-:W-:Y:S01]  /*00a0*/  IADD3 R17, P1, PT, R2, 0x8, RZ ;  /* 0x0000000802117810 */ /* 0x000fe20007f3e0ff */
[----:B0-----:R-:W-:Y:S02]  /*00b0*/  IMAD.X R18, RZ, RZ, UR5, P0 ;  /* 0x00000005ff127e24 */ /* 0x001fe400080e06ff */
[----:B----4-:R-:W-:Y:S02]  /*00c0*/  IMAD.U32 R4, RZ, RZ, UR6 ;  /* 0x00000006ff047e24 */ /* 0x010fe4000f8e00ff */
[----:B------:R-:W-:Y:S02]  /*00d0*/  IMAD.U32 R5, RZ, RZ, UR7 ;  /* 0x00000007ff057e24 */ /* 0x000fe4000f8e00ff */
[----:B--2---:R-:W-:-:S07]  /*00e0*/  IMAD.X R16, RZ, RZ, R18, P1 ;  /* 0x000000ffff107224 */ /* 0x004fce00008e0612 */
[----:B------:R-:W-:-:S07]  /*00f0*/  LEPC R20, `(.L_x_0) ;  /* 0x000000001014794e */ /* 0x000fce0000000000 */
[----:B---3--:R-:W-:Y:S05]  /*0100*/  CALL.ABS.NOINC R8 ;  /* 0x0000000008007343 */ /* 0x008fea0003c00000 */
.L_x_0:
[----:B------:R-:W0:Y:S01]  /*0110*/  LDC.64 R8, c[0x0][0x390] ;  /* 0x0000e400ff087b82 */ /* 0x000e220000000a00 */
[----:B------:R-:W1:Y:S01]  /*0120*/  LDCU.64 UR4, c[0x4][0x20] ;  /* 0x01000400ff0477ac */ /* 0x000e620008000a00 */
[----:B0-----:R-:W2:Y:S06]  /*0130*/  LDG.E R8, desc[UR36][R8.64] ;  /* 0x0000002408087981 */ /* 0x001eac000c1e1900 */
[----:B------:R0:W3:Y:S01]  /*0140*/  LDC.64 R10, c[0x4][R19] ;  /* 0x01000000130a7b82 */ /* 0x0000e20000000a00 */
[----:B-1----:R-:W-:Y:S02]  /*0150*/  IMAD.U32 R4, RZ, RZ, UR4 ;  /* 0x00000004ff047e24 */ /* 0x002fe4000f8e00ff */
[----:B------:R-:W-:-:S02]  /*0160*/  IMAD.U32 R5, RZ, RZ, UR5 ;  /* 0x00000005ff057e24 */ /* 0x000fc4000f8e00ff */
[----:B------:R-:W-:Y:S02]  /*0170*/  IMAD.MOV.U32 R6, RZ, RZ, R17 ;  /* 0x000000ffff067224 */ /* 0x000fe400078e0011 */
[----:B------:R-:W-:Y:S01]  /*0180*/  IMAD.MOV.U32 R7, RZ, RZ, R16 ;  /* 0x000000ffff077224 */ /* 0x000fe200078e0010 */
[----:B--23--:R0:W-:Y:S06]  /*0190*/  STL [R1+0x8], R8 ;  /* 0x0000080801007387 */ /* 0x00c1ec0000100800 */
[----:B------:R-:W-:-:S07]  /*01a0*/  LEPC R20, `(.L_x_1) ;  /* 0x000000001014794e */ /* 0x000fce0000000000 */
[----:B0-----:R-:W-:Y:S05]  /*01b0*/  CALL.ABS.NOINC R10 ;  /* 0x000000000a007343 */ /* 0x001fea0003c00000 */
.L_x_1:
[----:B------:R-:W0:Y:S08]  /*01c0*/  LDC.64 R10, c[0x0][0x390] ;  /* 0x0000e400ff0a7b82 */ /* 0x000e300000000a00 */
[----:B------:R-:W1:Y:S01]  /*01d0*/  LDC.64 R6, c[0x0][0x388] ;  /* 0x0000e200ff067b82 */ /* 0x000e620000000a00 */
[----:B0-----:R0:W5:Y:S04]  /*01e0*/  LDG.E R23, desc[UR36][R10.64] ;  /* 0x000000240a177981 */ /* 0x001168000c1e1900 */
[----:B-1----:R0:W5:Y:S01]  /*01f0*/  LDG.E R19, desc[UR36][R6.64] ;  /* 0x0000002406137981 */ /* 0x002162000c1e1900 */
[----:B------:R-:W-:Y:S01]  /*0200*/  MOV R0, 0x8 ;  /* 0x0000000800007802 */ /* 0x000fe20000000f00 */
[----:B------:R-:W-:-:S02]  /*0210*/  IMAD.MOV.U32 R4, RZ, RZ, 0x7d0 ;  /* 0x000007d0ff047424 */ /* 0x000fc400078e00ff */
[----:B------:R-:W-:Y:S01]  /*0220*/  IMAD.MOV.U32 R5, RZ, RZ, RZ ;  /* 0x000000ffff057224 */ /* 0x000fe200078e00ff */
[----:B------:R0:W1:Y:S01]  /*0230*/  LDC.64 R8, c[0x4][R0] ;  /* 0x0100000000087b82 */ /* 0x0000620000000a00 */
[----:B------:R-:W-:-:S07]  /*0240*/  IMAD.MOV.U32 R25, RZ, RZ, RZ ;  /* 0x000000ffff197224 */ /* 0x000fce00078e00ff */
[----:B------:R-:W-:-:S07]  /*0250*/  LEPC R20, `(.L_x_2) ;  /* 0x000000001014794e */ /* 0x000fce0000000000 */
[----:B01---5:R-:W-:Y:S05]  /*0260*/  CALL.ABS.NOINC R8 ;  /* 0x0000000008007343 */ /* 0x023fea0003c00000 */
.L_x_2:
[----:B------:R-:W-:Y:S01]  /*0270*/  ISETP.GE.AND P0, PT, R25, 0x1f4, PT ;  /* 0x000001f41900780c */ /* 0x000fe20003f06270 */
[----:B------:R-:W-:Y:S01]  /*0280*/  BSSY.RECONVERGENT B0, `(.L_x_3) ;  /* 0x0000044000007945 */ /* 0x000fe20003800200 */
[----:B------:R-:W-:Y:S02]  /*0290*/  IMAD.MOV.U32 R16, RZ, RZ, R4 ;  /* 0x000000ffff107224 */ /* 0x000fe400078e0004 */
[----:B------:R-:W-:-:S09]  /*02a0*/  IMAD.MOV.U32 R17, RZ, RZ, R5 ;  /* 0x000000ffff117224 */ /* 0x000fd200078e0005 */
[----:B------:R-:W-:Y:S05]  /*02b0*/  @P0 BRA `(.L_x_4) ;  /* 0x0000000000dc0947 */ /* 0x000fea0003800000 */
[----:B------:R-:W-:Y:S02]  /*02c0*/  IADD3 R0, PT, PT, -R25, 0x1f4, RZ ;  /* 0x000001f419007810 */ /* 0x000fe40007ffe1ff */
[----:B------:R-:W-:Y:S02]  /*02d0*/  PLOP3.LUT P0, PT, PT, PT, PT, 0x80, 0x8 ;  /* 0x000000000008781c */ /* 0x000fe40003f0f070 */
[----:B------:R-:W-:-:S13]  /*02e0*/  ISETP.GT.AND P1, PT, R0, 0xc, PT ;  /* 0x0000000c0000780c */ /* 0x000fda0003f24270 */
[----:B------:R-:W-:Y:S05]  /*02f0*/  @!P1 BRA `(.L_x_5) ;  /* 0x0000000000789947 */ /* 0x000fea0003800000 */
[----:B------:R-:W-:Y:S01]  /*0300*/  BSSY.RECONVERGENT B1, `(.L_x_5) ;  /* 0x000001d000017945 */ /* 0x000fe20003800200 */
[----:B------:R-:W-:Y:S01]  /*0310*/  PLOP3.LUT P0, PT, PT, PT, PT, 0x8, 0x80 ;  /* 0x000000000080781c */ /* 0x000fe20003f0e170 */
[----:B------:R-:W-:-:S12]  /*0320*/  IMAD.MOV.U32 R3, RZ, RZ, 0x7fffffff ;  /* 0x7fffffffff037424 */ /* 0x000fd800078e00ff */
.L_x_6:
[C---:B0-----:R-:W-:Y:S02]  /*0330*/  VIADD R7, R25.reuse, 0x4 ;  /* 0x0000000419077836 */ /* 0x041fe40000000000 */
[C---:B------:R-:W-:Y:S02]  /*0340*/  VIADD R9, R25.reuse, 0x8 ;  /* 0x0000000819097836 */ /* 0x040fe40000000000 */
[C---:B------:R-:W-:Y:S02]  /*0350*/  VIADD R11, R25.reuse, 0xc ;  /* 0x0000000c190b7836 */ /* 0x040fe40000000000 */
[----:B------:R-:W-:-:S04]  /*0360*/  IMAD.WIDE.U32 R4, R25, 0x4, R16 ;  /* 0x0000000419047825 */ /* 0x000fc800078e0010 */
[--C-:B------:R-:W-:Y:S01]  /*0370*/  IMAD.WIDE.U32 R6, R7, 0x4, R16.reuse ;  /* 0x0000000407067825 */ /* 0x100fe200078e0010 */
[----:B------:R0:W-:Y:S03]  /*0380*/  ST.E desc[UR36][R4.64], R3 ;  /* 0x0000000304007985 */ /* 0x0001e6000c101924 */
[--C-:B------:R-:W-:Y:S01]  /*0390*/  IMAD.WIDE.U32 R8, R9, 0x4, R16.reuse ;  /* 0x0000000409087825 */ /* 0x100fe200078e0010 */
[----:B------:R0:W-:Y:S03]  /*03a0*/  ST.E desc[UR36][R4.64+0x4], R3 ;  /* 0x0000040304007985 */ /* 0x0001e6000c101924 */
[----:B------:R-:W-:Y:S01]  /*03b0*/  IMAD.WIDE.U32 R10, R11, 0x4, R16 ;  /* 0x000000040b0a7825 */ /* 0x000fe200078e0010 */
[----:B------:R0:W-:Y:S03]  /*03c0*/  ST.E desc[UR36][R4.64+0x8], R3 ;  /* 0x0000080304007985 */ /* 0x0001e6000c101924 */
[----:B------:R-:W-:Y:S01]  /*03d0*/  VIADD R25, R25, 0x10 ;  /* 0x0000001019197836 */ /* 0x000fe20000000000 */
[----:B------:R0:W-:Y:S04]  /*03e0*/  ST.E desc[UR36][R4.64+0xc], R3 ;  /* 0x00000c0304007985 */ /* 0x0001e8000c101924 */
[----:B------:R0:W-:Y:S01]  /*03f0*/  ST.E desc[UR36][R6.64], R3 ;  /* 0x0000000306007985 */ /* 0x0001e2000c101924 */
[----:B------:R-:W-:-:S03]  /*0400*/  ISETP.GE.AND P1, PT, R25, 0x1e8, PT ;  /* 0x000001e81900780c */ /* 0x000fc60003f26270 */
[----:B------:R0:W-:Y:S04]  /*0410*/  ST.E desc[UR36][R6.64+0x4], R3 ;  /* 0x0000040306007985 */ /* 0x0001e8000c101924 */
        /* <DEDUP_REMOVED lines=9> */
[----:B------:R0:W-:Y:S01]  /*04b0*/  ST.E desc[UR36][R10.64+0xc], R3 ;  /* 0x00000c030a007985 */ /* 0x0001e2000c101924 */
[----:B------:R-:W-:Y:S05]  /*04c0*/  @!P1 BRA `(.L_x_6) ;  /* 0xfffffffc00989947 */ /* 0x000fea000383ffff */
[----:B------:R-:W-:Y:S05]  /*04d0*/  BSYNC.RECONVERGENT B1 ;  /* 0x0000000000017941 */ /* 0x000fea0003800200 */
.L_x_5:
[----:B------:R-:W-:Y:S01]  /*04e0*/  IADD3 R0, PT, PT, -R25, 0x1f4, RZ ;  /* 0x000001f419007810 */ /* 0x000fe20007ffe1ff */
[----:B------:R-:W-:Y:S03]  /*04f0*/  BSSY.RECONVERGENT B1, `(.L_x_7) ;  /* 0x0000011000017945 */ /* 0x000fe60003800200 */
[----:B------:R-:W-:-:S13]  /*0500*/  ISETP.GT.AND P1, PT, R0, 0x4, PT ;  /* 0x000000040000780c */ /* 0x000fda0003f24270 */
[----:B------:R-:W-:Y:S05]  /*0510*/  @!P1 BRA `(.L_x_8) ;  /* 0x0000000000389947 */ /* 0x000fea0003800000 */
[C---:B0-----:R-:W-:Y:S01]  /*0520*/  VIADD R7, R25.reuse, 0x4 ;  /* 0x0000000419077836 */ /* 0x041fe20000000000 */
[----:B------:R-:W-:Y:S01]  /*0530*/  PLOP3.LUT P0, PT, PT, PT, PT, 0x8, 0x80 ;  /* 0x000000000080781c */ /* 0x000fe20003f0e170 */
[----:B------:R-:W-:Y:S02]  /*0540*/  IMAD.MOV.U32 R3, RZ, RZ, 0x7fffffff ;  /* 0x7fffffffff037424 */ /* 0x000fe400078e00ff */
[----:B------:R-:W-:-:S04]  /*0550*/  IMAD.WIDE.U32 R4, R25, 0x4, R16 ;  /* 0x0000000419047825 */ /* 0x000fc800078e0010 */
[----:B------:R-:W-:Y:S01]  /*0560*/  IMAD.WIDE.U32 R6, R7, 0x4, R16 ;  /* 0x0000000407067825 */ /* 0x000fe200078e0010 */
[----:B------:R1:W-:Y:S03]  /*0570*/  ST.E desc[UR36][R4.64], R3 ;  /* 0x0000000304007985 */ /* 0x0003e6000c101924 */
[----:B------:R-:W-:Y:S01]  /*0580*/  VIADD R25, R25, 0x8 ;  /* 0x0000000819197836 */ /* 0x000fe20000000000 */
[----:B------:R1:W-:Y:S04]  /*0590*/  ST.E desc[UR36][R4.64+0x4], R3 ;  /* 0x0000040304007985 */ /* 0x0003e8000c101924 */
[----:B------:R1:W-:Y:S04]  /*05a0*/  ST.E desc[UR36][R4.64+0x8], R3 ;  /* 0x0000080304007985 */ /* 0x0003e8000c101924 */
[----:B------:R1:W-:Y:S04]  /*05b0*/  ST.E desc[UR36][R4.64+0xc], R3 ;  /* 0x00000c0304007985 */ /* 0x0003e8000c101924 */
[----:B------:R1:W-:Y:S04]  /*05c0*/  ST.E desc[UR36][R6.64], R3 ;  /* 0x0000000306007985 */ /* 0x0003e8000c101924 */
[----:B------:R1:W-:Y:S04]  /*05d0*/  ST.E desc[UR36][R6.64+0x4], R3 ;  /* 0x0000040306007985 */ /* 0x0003e8000c101924 */
[----:B------:R1:W-:Y:S04]  /*05e0*/  ST.E desc[UR36][R6.64+0x8], R3 ;  /* 0x0000080306007985 */ /* 0x0003e8000c101924 */
[----:B------:R1:W-:Y:S02]  /*05f0*/  ST.E desc[UR36][R6.64+0xc], R3 ;  /* 0x00000c0306007985 */ /* 0x0003e4000c101924 */
.L_x_8:
[----:B------:R-:W-:Y:S05]  /*0600*/  BSYNC.RECONVERGENT B1 ;  /* 0x0000000000017941 */ /* 0x000fea0003800200 */
.L_x_7:
[----:B------:R-:W-:-:S13]  /*0610*/  ISETP.NE.OR P0, PT, R25, 0x1f4, P0 ;  /* 0x000001f41900780c */ /* 0x000fda0000705670 */
[----:B------:R-:W-:Y:S05]  /*0620*/  @!P0 BRA `(.L_x_9) ;  /* 0x0000000000248947 */ /* 0x000fea0003800000 */
.L_x_4:
[----:B01----:R-:W-:-:S07]  /*0630*/  IMAD.MOV.U32 R3, RZ, RZ, 0x7fffffff ;  /* 0x7fffffffff037424 */ /* 0x003fce00078e00ff */
.L_x_10:
[----:B--2---:R-:W-:-:S04]  /*0640*/  IMAD.WIDE.U32 R4, R25, 0x4, R16 ;  /* 0x0000000419047825 */ /* 0x004fc800078e0010 */
[----:B------:R-:W-:Y:S01]  /*0650*/  VIADD R25, R25, 0x4 ;  /* 0x0000000419197836 */ /* 0x000fe20000000000 */
[----:B------:R2:W-:Y:S04]  /*0660*/  ST.E desc[UR36][R4.64], R3 ;  /* 0x0000000304007985 */ /* 0x0005e8000c101924 */
[----:B------:R2:W-:Y:S01]  /*0670*/  ST.E desc[UR36][R4.64+0x4], R3 ;  /* 0x0000040304007985 */ /* 0x0005e2000c101924 */
[----:B------:R-:W-:-:S03]  /*0680*/  ISETP.NE.AND P0, PT, R25, 0x1f4, PT ;  /* 0x000001f41900780c */ /* 0x000fc60003f05270 */
[----:B------:R2:W-:Y:S04]  /*0690*/  ST.E desc[UR36][R4.64+0x8], R3 ;  /* 0x0000080304007985 */ /* 0x0005e8000c101924 */
[----:B------:R2:W-:Y:S06]  /*06a0*/  ST.E desc[UR36][R4.64+0xc], R3 ;  /* 0x00000c0304007985 */ /* 0x0005ec000c101924 */
[----:B------:R-:W-:Y:S05]  /*06b0*/  @P0 BRA `(.L_x_10) ;  /* 0xfffffffc00e00947 */ /* 0x000fea000383ffff */
.L_x_9:
[----:B------:R-:W-:Y:S05]  /*06c0*/  BSYNC.RECONVERGENT B0 ;  /* 0x0000000000007941 */ /* 0x000fea0003800200 */
.L_x_3:
[----:B01----:R-:W-:Y:S01]  /*06d0*/  IMAD.WIDE R6, R23, 0x4, R16 ;  /* 0x0000000417067825 */ /* 0x003fe200078e0210 */
[----:B------:R-:W-:-:S03]  /*06e0*/  MOV R0, 0x8 ;  /* 0x0000000800007802 */ /* 0x000fc60000000f00 */
[----:B--2---:R-:W-:Y:S02]  /*06f0*/  HFMA2 R5, -RZ, RZ, 0, 0 ;  /* 0x00000000ff057431 */ /* 0x004fe400000001ff */
[----:B------:R-:W-:Y:S01]  /*0700*/  IMAD.MOV.U32 R4, RZ, RZ, 0x1f4 ;  /* 0x000001f4ff047424 */ /* 0x000fe200078e00ff */
[----:B------:R0:W-:Y:S01]  /*0710*/  ST.E desc[UR36][R6.64], RZ ;  /* 0x000000ff06007985 */ /* 0x0001e2000c101924 */
[----:B------:R0:W1:Y:S01]  /*0720*/  LDC.64 R8, c[0x4][R0] ;  /* 0x0100000000087b82 */ /* 0x0000620000000a00 */
[----:B------:R-:W-:-:S07]  /*0730*/  IMAD.MOV.U32 R23, RZ, RZ, RZ ;  /* 0x000000ffff177224 */ /* 0x000fce00078e00ff */
[----:B------:R-:W-:-:S07]  /*0740*/  LEPC R20, `(.L_x_11) ;  /* 0x000000001014794e */ /* 0x000fce0000000000 */
[----:B01----:R-:W-:Y:S05]  /*0750*/  CALL.ABS.NOINC R8 ;  /* 0x0000000008007343 */ /* 0x003fea0003c00000 */
.L_x_11:
[----:B------:R-:W-:Y:S01]  /*0760*/  ISETP.GE.AND P0, PT, R23, 0x1f4, PT ;  /* 0x000001f41700780c */ /* 0x000fe20003f06270 */
[----:B------:R-:W-:-:S12]  /*0770*/  BSSY.RECONVERGENT B0, `(.L_x_12) ;  /* 0x00000e8000007945 */ /* 0x000fd80003800200 */
[----:B------:R-:W-:Y:S05]  /*0780*/  @P0 BRA `(.L_x_13) ;  /* 0x0000000000f40947 */ /* 0x000fea0003800000 */
[----:B------:R-:W-:Y:S02]  /*0790*/  IADD3 R0, PT, PT, -R23, 0x1f4, RZ ;  /* 0x000001f417007810 */ /* 0x000fe40007ffe1ff */
[----:B------:R-:W-:Y:S02]  /*07a0*/  PLOP3.LUT P0, PT, PT, PT, PT, 0x80, 0x8 ;  /* 0x000000000008781c */ /* 0x000fe40003f0f070 */
[----:B------:R-:W-:-:S13]  /*07b0*/  ISETP.GT.AND P1, PT, R0, 0xc, PT ;  /* 0x0000000c0000780c */ /* 0x000fda0003f24270 */
[----:B------:R-:W-:Y:S05]  /*07c0*/  @!P1 BRA `(.L_x_14) ;  /* 0x0000000000889947 */ /* 0x000fea0003800000 */
[----:B------:R-:W-:Y:S01]  /*07d0*/  BSSY.RECONVERGENT B1, `(.L_x_14) ;  /* 0x0000021000017945 */ /* 0x000fe20003800200 */
[----:B------:R-:W-:-:S13]  /*07e0*/  PLOP3.LUT P0, PT, PT, PT, PT, 0x8, 0x80 ;  /* 0x000000000080781c */ /* 0x000fda0003f0e170 */
.L_x_15:
[CC--:B0-----:R-:W-:Y:S01]  /*07f0*/  IADD3 R6, P1, PT, R23.reuse, R4.reuse, RZ ;  /* 0x0000000417067210 */ /* 0x0c1fe20007f3e0ff */
[C---:B------:R-:W-:Y:S02]  /*0800*/  VIADD R9, R23.reuse, 0x4 ;  /* 0x0000000417097836 */ /* 0x040fe40000000000 */
[----:B------:R-:W-:Y:S02]  /*0810*/  VIADD R11, R23, 0x8 ;  /* 0x00000008170b7836 */ /* 0x000fe40000000000 */
[--C-:B------:R-:W-:Y:S01]  /*0820*/  IMAD.X R7, RZ, RZ, R5.reuse, P1 ;  /* 0x000000ffff077224 */ /* 0x100fe200008e0605 */
[-C--:B------:R-:W-:Y:S01]  /*0830*/  IADD3 R8, P1, PT, R9, R4.reuse, RZ ;  /* 0x0000000409087210 */ /* 0x080fe20007f3e0ff */
[----:B------:R-:W-:Y:S01]  /*0840*/  VIADD R13, R23, 0xc ;  /* 0x0000000c170d7836 */ /* 0x000fe20000000000 */
[-C--:B------:R-:W-:Y:S01]  /*0850*/  IADD3 R10, P2, PT, R11, R4.reuse, RZ ;  /* 0x000000040b0a7210 */ /* 0x080fe20007f5e0ff */
[----:B------:R-:W-:Y:S02]  /*0860*/  IMAD.MOV.U32 R3, RZ, RZ, 0x1 ;  /* 0x00000001ff037424 */ /* 0x000fe400078e00ff */
[--C-:B------:R-:W-:Y:S01]  /*0870*/  IMAD.X R9, RZ, RZ, R5.reuse, P1 ;  /* 0x000000ffff097224 */ /* 0x100fe200008e0605 */
[----:B------:R-:W-:Y:S01]  /*0880*/  IADD3 R12, P1, PT, R13, R4, RZ ;  /* 0x000000040d0c7210 */ /* 0x000fe20007f3e0ff */
[----:B------:R-:W-:Y:S01]  /*0890*/  IMAD.X R11, RZ, RZ, R5, P2 ;  /* 0x000000ffff0b7224 */ /* 0x000fe200010e0605 */
[----:B------:R0:W-:Y:S01]  /*08a0*/  ST.E.U8 desc[UR36][R6.64], R3 ;  /* 0x0000000306007985 */ /* 0x0001e2000c101124 */
[----:B------:R-:W-:-:S02]  /*08b0*/  VIADD R23, R23, 0x10 ;  /* 0x0000001017177836 */ /* 0x000fc40000000000 */
[----:B------:R-:W-:Y:S01]  /*08c0*/  IMAD.X R13, RZ, RZ, R5, P1 ;  /* 0x000000ffff0d7224 */ /* 0x000fe200008e0605 */
[----:B------:R0:W-:Y:S02]  /*08d0*/  ST.E.U8 desc[UR36][R6.64+0x1], R3 ;  /* 0x0000010306007985 */ /* 0x0001e4000c101124 */
[----:B------:R-:W-:Y:S02]  /*08e0*/  ISETP.GE.AND P1, PT, R23, 0x1e8, PT ;  /* 0x000001e81700780c */ /* 0x000fe40003f26270 */
[----:B------:R0:W-:Y:S04]  /*08f0*/  ST.E.U8 desc[UR36][R6.64+0x2], R3 ;  /* 0x0000020306007985 */ /* 0x0001e8000c101124 */
        /* <DEDUP_REMOVED lines=12> */
[----:B------:R0:W-:Y:S01]  /*09c0*/  ST.E.U8 desc[UR36][R12.64+0x3], R3 ;  /* 0x000003030c007985 */ /* 0x0001e2000c101124 */
[----:B------:R-:W-:Y:S05]  /*09d0*/  @!P1 BRA `(.L_x_15) ;  /* 0xfffffffc00849947 */ /* 0x000fea000383ffff */
[----:B------:R-:W-:Y:S05]  /*09e0*/  BSYNC.RECONVERGENT B1 ;  /* 0x0000000000017941 */ /* 0x000fea0003800200 */
.L_x_14:
[----:B------:R-:W-:Y:S01]  /*09f0*/  IADD3 R0, PT, PT, -R23, 0x1f4, RZ ;  /* 0x000001f417007810 */ /* 0x000fe20007ffe1ff */
[----:B------:R-:W-:Y:S03]  /*0a00*/  BSSY.RECONVERGENT B1, `(.L_x_16) ;  /* 0x0000013000017945 */ /* 0x000fe60003800200 */
[----:B------:R-:W-:-:S13]  /*0a10*/  ISETP.GT.AND P1, PT, R0, 0x4, PT ;  /* 0x000000040000780c */ /* 0x000fda0003f24270 */
[----:B------:R-:W-:Y:S05]  /*0a20*/  @!P1 BRA `(.L_x_17) ;  /* 0x0000000000409947 */ /* 0x000fea0003800000 */
[CC--:B0-----:R-:W-:Y:S01]  /*0a30*/  IADD3 R6, P0, PT, R23.reuse, R4.reuse, RZ ;  /* 0x0000000417067210 */ /* 0x0c1fe20007f1e0ff */
[----:B------:R-:W-:Y:S02]  /*0a40*/  VIADD R9, R23, 0x4 ;  /* 0x0000000417097836 */ /* 0x000fe40000000000 */
[----:B------:R-:W-:Y:S02]  /*0a50*/  IMAD.MOV.U32 R3, RZ, RZ, 0x1 ;  /* 0x00000001ff037424 */ /* 0x000fe400078e00ff */
[----:B------:R-:W-:Y:S01]  /*0a60*/  IMAD.X R7, RZ, RZ, R5, P0 ;  /* 0x000000ffff077224 */ /* 0x000fe200000e0605 */
[----:B------:R-:W-:Y:S01]  /*0a70*/  IADD3 R8, P0, PT, R9, R4, RZ ;  /* 0x0000000409087210 */ /* 0x000fe20007f1e0ff */
[----:B------:R-:W-:-:S03]  /*0a80*/  VIADD R23, R23, 0x8 ;  /* 0x0000000817177836 */ /* 0x000fc60000000000 */
[----:B------:R1:W-:Y:S01]  /*0a90*/  ST.E.U8 desc[UR36][R6.64], R3 ;  /* 0x0000000306007985 */ /* 0x0003e2000c101124 */
[----:B------:R-:W-:Y:S01]  /*0aa0*/  IMAD.X R9, RZ, RZ, R5, P0 ;  /* 0x000000ffff097224 */ /* 0x000fe200000e0605 */
[----:B------:R-:W-:Y:S02]  /*0ab0*/  PLOP3.LUT P0, PT, PT, PT, PT, 0x8, 0x80 ;  /* 0x000000000080781c */ /* 0x000fe40003f0e170 */
[----:B------:R1:W-:Y:S04]  /*0ac0*/  ST.E.U8 desc[UR36][R6.64+0x1], R3 ;  /* 0x0000010306007985 */ /* 0x0003e8000c101124 */
[----:B------:R1:W-:Y:S04]  /*0ad0*/  ST.E.U8 desc[UR36][R6.64+0x2], R3 ;  /* 0x0000020306007985 */ /* 0x0003e8000c101124 */
[----:B------:R1:W-:Y:S04]  /*0ae0*/  ST.E.U8 desc[UR36][R6.64+0x3], R3 ;  /* 0x0000030306007985 */ /* 0x0003e8000c101124 */
[----:B------:R1:W-:Y:S04]  /*0af0*/  ST.E.U8 desc[UR36][R8.64], R3 ;  /* 0x0000000308007985 */ /* 0x0003e8000c101124 */
[----:B------:R1:W-:Y:S04]  /*0b00*/  ST.E.U8 desc[UR36][R8.64+0x1], R3 ;  /* 0x0000010308007985 */ /* 0x0003e8000c101124 */
[----:B------:R1:W-:Y:S04]  /*0b10*/  ST.E.U8 desc[UR36][R8.64+0x2], R3 ;  /* 0x0000020308007985 */ /* 0x0003e8000c101124 */
[----:B------:R1:W-:Y:S02]  /*0b20*/  ST.E.U8 desc[UR36][R8.64+0x3], R3 ;  /* 0x0000030308007985 */ /* 0x0003e4000c101124 */
.L_x_17:
[----:B------:R-:W-:Y:S05]  /*0b30*/  BSYNC.RECONVERGENT B1 ;  /* 0x0000000000017941 */ /* 0x000fea0003800200 */
.L_x_16:
[----:B------:R-:W-:-:S13]  /*0b40*/  ISETP.NE.OR P0, PT, R23, 0x1f4, P0 ;  /* 0x000001f41700780c */ /* 0x000fda0000705670 */
[----:B------:R-:W-:Y:S05]  /*0b50*/  @!P0 BRA `(.L_x_18) ;  /* 0x0000000000308947 */ /* 0x000fea0003800000 */
.L_x_13:
[----:B------:R-:W-:Y:S01]  /*0b60*/  BSSY.RECONVERGENT B1, `(.L_x_18) ;  /* 0x000000b000017945 */ /* 0x000fe20003800200 */
[----:B01----:R-:W-:-:S07]  /*0b70*/  IMAD.MOV.U32 R3, RZ, RZ, 0x1 ;  /* 0x00000001ff037424 */ /* 0x003fce00078e00ff */
.L_x_19:
[C---:B0-----:R-:W-:Y:S02]  /*0b80*/  IADD3 R6, P0, PT, R23.reuse, R4, RZ ;  /* 0x0000000417067210 */ /* 0x041fe40007f1e0ff */
[----:B------:R-:W-:-:S03]  /*0b90*/  IADD3 R23, PT, PT, R23, 0x4, RZ ;  /* 0x0000000417177810 */ /* 0x000fc60007ffe0ff */
[----:B------:R-:W-:Y:S01]  /*0ba0*/  IMAD.X R7, RZ, RZ, R5, P0 ;  /* 0x000000ffff077224 */ /* 0x000fe200000e0605 */
[----:B------:R-:W-:-:S04]  /*0bb0*/  ISETP.NE.AND P0, PT, R23, 0x1f4, PT ;  /* 0x000001f41700780c */ /* 0x000fc80003f05270 */
[----:B------:R0:W-:Y:S04]  /*0bc0*/  ST.E.U8 desc[UR36][R6.64], R3 ;  /* 0x0000000306007985 */ /* 0x0001e8000c101124 */
[----:B------:R0:W-:Y:S04]  /*0bd0*/  ST.E.U8 desc[UR36][R6.64+0x1], R3 ;  /* 0x0000010306007985 */ /* 0x0001e8000c101124 */
[----:B------:R0:W-:Y:S04]  /*0be0*/  ST.E.U8 desc[UR36][R6.64+0x2], R3 ;  /* 0x0000020306007985 */ /* 0x0001e8000c101124 */
[----:B------:R0:W-:Y:S01]  /*0bf0*/  ST.E.U8 desc[UR36][R6.64+0x3], R3 ;  /* 0x0000030306007985 */ /* 0x0001e2000c101124 */
[----:B------:R-:W-:Y:S05]  /*0c00*/  @P0 BRA `(.L_x_19) ;  /* 0xfffffffc00dc0947 */ /* 0x000fea000383ffff */
[----:B------:R-:W-:Y:S05]  /*0c10*/  BSYNC.RECONVERGENT B1 ;  /* 0x0000000000017941 */ /* 0x000fea0003800200 */
.L_x_18:
[----:B--2---:R-:W2:Y:S01]  /*0c20*/  LD.E.U8 R0, desc[UR36][R4.64] ;  /* 0x0000002404007980 */ /* 0x004ea2000c101100 */
[----:B------:R-:W-:Y:S01]  /*0c30*/  BSSY.RELIABLE B6, `(.L_x_20) ;  /* 0x0000018000067945 */ /* 0x000fe20003800100 */
[----:B--2---:R-:W-:-:S13]  /*0c40*/  ISETP.NE.AND P0, PT, R0, RZ, PT ;  /* 0x000000ff0000720c */ /* 0x004fda0003f05270 */
[----:B01-3--:R-:W-:Y:S05]  /*0c50*/  @P0 BRA `(.L_x_21) ;  /* 0x0000000000540947 */ /* 0x00bfea0003800000 */
[----:B01----:R-:W-:Y:S02]  /*0c60*/  IMAD.MOV.U32 R3, RZ, RZ, RZ ;  /* 0x000000ffff037224 */ /* 0x003fe400078e00ff */
[----:B------:R-:W-:Y:S02]  /*0c70*/  IMAD.MOV.U32 R6, RZ, RZ, R4 ;  /* 0x000000ffff067224 */ /* 0x000fe400078e0004 */
[----:B------:R-:W-:-:S07]  /*0c80*/  IMAD.MOV.U32 R7, RZ, RZ, R5 ;  /* 0x000000ffff077224 */ /* 0x000fce00078e0005 */
.L_x_23:
[----:B------:R-:W2:Y:S02]  /*0c90*/  LD.E.U8 R0, desc[UR36][R6.64+0x1] ;  /* 0x0000012406007980 */ /* 0x000ea4000c101100 */
[----:B--2---:R-:W-:-:S13]  /*0ca0*/  ISETP.NE.AND P0, PT, R0, RZ, PT ;  /* 0x000000ff0000720c */ /* 0x004fda0003f05270 */
[----:B------:R-:W-:Y:S05]  /*0cb0*/  @P0 BRA `(.L_x_21) ;  /* 0x00000000003c0947 */ /* 0x000fea0003800000 */
[----:B------:R-:W2:Y:S02]  /*0cc0*/  LD.E.U8 R0, desc[UR36][R6.64+0x2] ;  /* 0x0000022406007980 */ /* 0x000ea4000c101100 */
[----:B--2---:R-:W-:-:S13]  /*0cd0*/  ISETP.NE.AND P0, PT, R0, RZ, PT ;  /* 0x000000ff0000720c */ /* 0x004fda0003f05270 */
[----:B------:R-:W-:Y:S05]  /*0ce0*/  @P0 BRA `(.L_x_21) ;  /* 0x0000000000300947 */ /* 0x000fea0003800000 */
[----:B------:R-:W2:Y:S02]  /*0cf0*/  LD.E.U8 R6, desc[UR36][R6.64+0x3] ;  /* 0x0000032406067980 */ /* 0x000ea4000c101100 */
[----:B--2---:R-:W-:-:S13]  /*0d00*/  ISETP.NE.AND P0, PT, R6, RZ, PT ;  /* 0x000000ff0600720c */ /* 0x004fda0003f05270 */
[----:B------:R-:W-:Y:S05]  /*0d10*/  @P0 BRA `(.L_x_21) ;  /* 0x0000000000240947 */ /* 0x000fea0003800000 */
[----:B------:R-:W-:-:S05]  /*0d20*/  VIADD R3, R3, 0x4 ;  /* 0x0000000403037836 */ /* 0x000fca0000000000 */
[----:B------:R-:W-:-:S13]  /*0d30*/  ISETP.NE.AND P0, PT, R3, 0x1f4, PT ;  /* 0x000001f40300780c */ /* 0x000fda0003f05270 */
[----:B------:R-:W-:Y:S05]  /*0d40*/  @!P0 BREAK.RELIABLE B6 ;  /* 0x0000000000068942 */ /* 0x000fea0003800100 */
[----:B------:R-:W-:Y:S05]  /*0d50*/  @!P0 BRA `(.L_x_22) ;  /* 0x0000000800248947 */ /* 0x000fea0003800000 */
[----:B------:R-:W-:-:S05]  /*0d60*/  IADD3 R6, P0, PT, R3, R4, RZ ;  /* 0x0000000403067210 */ /* 0x000fca0007f1e0ff */
[----:B------:R-:W-:-:S05]  /*0d70*/  IMAD.X R7, RZ, RZ, R5, P0 ;  /* 0x000000ffff077224 */ /* 0x000fca00000e0605 */
[----:B------:R-:W2:Y:S02]  /*0d80*/  LD.E.U8 R0, desc[UR36][R6.64] ;  /* 0x0000002406007980 */ /* 0x000ea4000c101100 */
[----:B--2---:R-:W-:-:S13]  /*0d90*/  ISETP.NE.AND P0, PT, R0, RZ, PT ;  /* 0x000000ff0000720c */ /* 0x004fda0003f05270 */
[----:B------:R-:W-:Y:S05]  /*0da0*/  @!P0 BRA `(.L_x_23) ;  /* 0xfffffffc00b88947 */ /* 0x000fea000383ffff */
.L_x_21:
[----:B------:R-:W-:Y:S05]  /*0db0*/  BSYNC.RELIABLE B6 ;  /* 0x0000000000067941 */ /* 0x000fea0003800100 */
.L_x_20:
[----:B01----:R-:W0:Y:S02]  /*0dc0*/  LDC.64 R6, c[0x0][0x398] ;  /* 0x0000e600ff067b82 */ /* 0x003e240000000a00 */
[----:B0-----:R-:W2:Y:S02]  /*0dd0*/  LDG.E.U8 R6, desc[UR36][R6.64] ;  /* 0x0000002406067981 */ /* 0x001ea4000c1e1100 */
[----:B--2---:R-:W-:-:S13]  /*0de0*/  ISETP.NE.AND P0, PT, R6, RZ, PT ;  /* 0x000000ff0600720c */ /* 0x004fda0003f05270 */
[----:B------:R-:W-:Y:S05]  /*0df0*/  @P0 EXIT ;  /* 0x000000000000094d */ /* 0x000fea0003800000 */
[----:B------:R-:W2:Y:S01]  /*0e00*/  LD.E.U8 R0, desc[UR36][R4.64] ;  /* 0x0000002404007980 */ /* 0x000ea2000c101100 */
[----:B------:R-:W-:Y:S01]  /*0e10*/  BSSY.RELIABLE B1, `(.L_x_24) ;  /* 0x000001d000017945 */ /* 0x000fe20003800100 */
[----:B------:R-:W-:Y:S01]  /*0e20*/  IMAD.MOV.U32 R3, RZ, RZ, RZ ;  /* 0x000000ffff037224 */ /* 0x000fe200078e00ff */
[----:B--2---:R-:W-:-:S13]  /*0e30*/  ISETP.NE.AND P0, PT, R0, RZ, PT ;  /* 0x000000ff0000720c */ /* 0x004fda0003f05270 */
[----:B------:R-:W-:Y:S05]  /*0e40*/  @P0 BRA `(.L_x_25) ;  /* 0x0000000000640947 */ /* 0x000fea0003800000 */
[----:B------:R-:W-:Y:S02]  /*0e50*/  IMAD.MOV.U32 R9, RZ, RZ, RZ ;  /* 0x000000ffff097224 */ /* 0x000fe400078e00ff */
[----:B------:R-:W-:Y:S02]  /*0e60*/  IMAD.MOV.U32 R6, RZ, RZ, R4 ;  /* 0x000000ffff067224 */ /* 0x000fe400078e0004 */
[----:B------:R-:W-:-:S07]  /*0e70*/  IMAD.MOV.U32 R7, RZ, RZ, R5 ;  /* 0x000000ffff077224 */ /* 0x000fce00078e0005 */
.L_x_26:
[----:B------:R-:W2:Y:S01]  /*0e80*/  LD.E.U8 R0, desc[UR36][R6.64+0x1] ;  /* 0x0000012406007980 */ /* 0x000ea2000c101100 */
[----:B------:R-:W-:Y:S01]  /*0e90*/  VIADD R3, R9, 0x1 ;  /* 0x0000000109037836 */ /* 0x000fe20000000000 */
[----:B--2---:R-:W-:-:S13]  /*0ea0*/  ISETP.NE.AND P0, PT, R0, RZ, PT ;  /* 0x000000ff0000720c */ /* 0x004fda0003f05270 */
[----:B------:R-:W-:Y:S05]  /*0eb0*/  @P0 BRA `(.L_x_25) ;  /* 0x0000000000480947 */ /* 0x000fea0003800000 */
        /* <DEDUP_REMOVED lines=17> */
[----:B------:R-:W-:-:S07]  /*0fd0*/  IMAD.MOV.U32 R3, RZ, RZ, R9 ;  /* 0x000000ffff037224 */ /* 0x000fce00078e0009 */
.L_x_25:
[----:B------:R-:W-:Y:S05]  /*0fe0*/  BSYNC.RELIABLE B1 ;  /* 0x0000000000017941 */ /* 0x000fea0003800100 */
.L_x_24:
[----:B------:R-:W-:-:S05]  /*0ff0*/  IMAD.WIDE.U32 R6, R3, 0x4, R16 ;  /* 0x0000000403067825 */ /* 0x000fca00078e0010 */
[----:B------:R0:W5:Y:S01]  /*1000*/  LD.E R0, desc[UR36][R6.64] ;  /* 0x0000002406007980 */ /* 0x000162000c101900 */
[----:B------:R-:W-:Y:S01]  /*1010*/  BSSY.RECONVERGENT B1, `(.L_x_27) ;  /* 0x0000026000017945 */ /* 0x000fe20003800200 */
[----:B------:R-:W-:-:S07]  /*1020*/  IMAD.MOV.U32 R11, RZ, RZ, RZ ;  /* 0x000000ffff0b7224 */ /* 0x000fce00078e00ff */
.L_x_28:
[----:B0-----:R-:W-:-:S05]  /*1030*/  IADD3 R6, P0, PT, R11, R4, RZ ;  /* 0x000000040b067210 */ /* 0x001fca0007f1e0ff */
[----:B------:R-:W-:-:S05]  /*1040*/  IMAD.X R7, RZ, RZ, R5, P0 ;  /* 0x000000ffff077224 */ /* 0x000fca00000e0605 */
[----:B------:R-:W2:Y:S04]  /*1050*/  LD.E.U8 R9, desc[UR36][R6.64] ;  /* 0x0000002406097980 */ /* 0x000ea8000c101100 */
[----:B------:R-:W3:Y:S04]  /*1060*/  LD.E.U8 R8, desc[UR36][R6.64+0x1] ;  /* 0x0000012406087980 */ /* 0x000ee8000c101100 */
[----:B------:R-:W4:Y:S01]  /*1070*/  LD.E.U8 R10, desc[UR36][R6.64+0x2] ;  /* 0x00000224060a7980 */ /* 0x000f22000c101100 */
[----:B--2---:R-:W-:Y:S02]  /*1080*/  ISETP.NE.AND P5, PT, R9, RZ, PT ;  /* 0x000000ff0900720c */ /* 0x004fe40003fa5270 */
[----:B---3--:R-:W-:Y:S01]  /*1090*/  ISETP.NE.AND P2, PT, R8, RZ, PT ;  /* 0x000000ff0800720c */ /* 0x008fe20003f45270 */
[----:B------:R-:W-:Y:S01]  /*10a0*/  IMAD.WIDE.U32 R8, R11, 0x4, R16 ;  /* 0x000000040b087825 */ /* 0x000fe200078e0010 */
[----:B----4-:R-:W-:-:S02]  /*10b0*/  ISETP.NE.AND P3, PT, R10, RZ, PT ;  /* 0x000000ff0a00720c */ /* 0x010fc40003f65270 */
[----:B------:R-:W2:Y:S07]  /*10c0*/  LD.E.U8 R10, desc[UR36][R6.64+0x3] ;  /* 0x00000324060a7980 */ /* 0x000eae000c101100 */
[----:B------:R-:W3:Y:S04]  /*10d0*/  @P5 LD.E R13, desc[UR36][R8.64] ;  /* 0x00000024080d5980 */ /* 0x000ee8000c101900 */
[----:B------:R-:W4:Y:S04]  /*10e0*/  @P2 LD.E R15, desc[UR36][R8.64+0x4] ;  /* 0x00000424080f2980 */ /* 0x000f28000c101900 */
[----:B------:R-:W2:Y:S01]  /*10f0*/  @P3 LD.E R21, desc[UR36][R8.64+0x8] ;  /* 0x0000082408153980 */ /* 0x000ea2000c101900 */
[----:B------:R-:W-:-:S02]  /*1100*/  PLOP3.LUT P1, PT, PT, PT, PT, 0x80, 0x8 ;  /* 0x000000000008781c */ /* 0x000fc40003f2f070 */
[----:B---3-5:R-:W-:Y:S02]  /*1110*/  @P5 ISETP.GE.AND P6, PT, R13, R0, PT ;  /* 0x000000000d00520c */ /* 0x028fe40003fc6270 */
[----:B------:R-:W-:-:S04]  /*1120*/  @P5 VIMNMX R0, PT, PT, R0, R13, PT ;  /* 0x0000000d00005248 */ /* 0x000fc80003fe0100 */
[----:B----4-:R-:W-:Y:S02]  /*1130*/  @P2 ISETP.GE.AND P0, PT, R15, R0, PT ;  /* 0x000000000f00220c */ /* 0x010fe40003f06270 */
[----:B------:R-:W-:Y:S02]  /*1140*/  @P2 VIMNMX R0, PT, PT, R0, R15, PT ;  /* 0x0000000f00002248 */ /* 0x000fe40003fe0100 */
[----:B------:R-:W-:Y:S02]  /*1150*/  @P2 PLOP3.LUT P1, PT, P0, PT, PT, 0x80, 0x8 ;  /* 0x000000000008281c */ /* 0x000fe4000072f070 */
[----:B--2---:R-:W-:Y:S02]  /*1160*/  @P3 ISETP.GE.AND P4, PT, R21, R0, PT ;  /* 0x000000001500320c */ /* 0x004fe40003f86270 */
[----:B------:R-:W-:Y:S02]  /*1170*/  PLOP3.LUT P0, PT, PT, PT, PT, 0x80, 0x8 ;  /* 0x000000000008781c */ /* 0x000fe40003f0f070 */
[----:B------:R-:W-:-:S02]  /*1180*/  @P3 PLOP3.LUT P0, PT, P4, PT, PT, 0x80, 0x8 ;  /* 0x000000000008381c */ /* 0x000fc4000270f070 */
[----:B------:R-:W-:-:S13]  /*1190*/  ISETP.NE.AND P4, PT, R10, RZ, PT ;  /* 0x000000ff0a00720c */ /* 0x000fda0003f85270 */
[----:B------:R-:W2:Y:S01]  /*11a0*/  @P4 LD.E R9, desc[UR36][R8.64+0xc] ;  /* 0x00000c2408094980 */ /* 0x000ea2000c101900 */
[----:B------:R-:W-:Y:S02]  /*11b0*/  @P3 VIMNMX R0, PT, PT, R0, R21, PT ;  /* 0x0000001500003248 */ /* 0x000fe40003fe0100 */
[C---:B------:R-:W-:Y:S02]  /*11c0*/  @P5 SEL R3, R11.reuse, R3, !P6 ;  /* 0x000000030b035207 */ /* 0x040fe40007000000 */
[C---:B------:R-:W-:Y:S02]  /*11d0*/  @!P1 IADD3 R3, PT, PT, R11.reuse, 0x1, RZ ;  /* 0x000000010b039810 */ /* 0x040fe40007ffe0ff */
[----:B------:R-:W-:Y:S01]  /*11e0*/  PLOP3.LUT P1, PT, PT, PT, PT, 0x80, 0x8 ;  /* 0x000000000008781c */ /* 0x000fe20003f2f070 */
[----:B------:R-:W-:Y:S01]  /*11f0*/  @!P0 VIADD R3, R11, 0x2 ;  /* 0x000000020b038836 */ /* 0x000fe20000000000 */
[----:B--2---:R-:W-:-:S04]  /*1200*/  @P4 ISETP.GE.AND P5, PT, R9, R0, PT ;  /* 0x000000000900420c */ /* 0x004fc80003fa6270 */
[----:B------:R-:W-:-:S13]  /*1210*/  @P4 PLOP3.LUT P1, PT, P5, PT, PT, 0x80, 0x8 ;  /* 0x000000000008481c */ /* 0x000fda0002f2f070 */
[C---:B------:R-:W-:Y:S02]  /*1220*/  @!P1 VIADD R3, R11.reuse, 0x3 ;  /* 0x000000030b039836 */ /* 0x040fe40000000000 */
[----:B------:R-:W-:-:S05]  /*1230*/  VIADD R11, R11, 0x4 ;  /* 0x000000040b0b7836 */ /* 0x000fca0000000000 */
[----:B------:R-:W-:Y:S02]  /*1240*/  ISETP.NE.AND P0, PT, R11, 0x1f4, PT ;  /* 0x000001f40b00780c */ /* 0x000fe40003f05270 */
[----:B------:R-:W-:-:S11]  /*1250*/  @P4 VIMNMX R0, PT, PT, R0, R9, PT ;  /* 0x0000000900004248 */ /* 0x000fd60003fe0100 */
[----:B------:R-:W-:Y:S05]  /*1260*/  @P0 BRA `(.L_x_28) ;  /* 0xfffffffc00700947 */ /* 0x000fea000383ffff */
[----:B------:R-:W-:Y:S05]  /*1270*/  BSYNC.RECONVERGENT B1 ;  /* 0x0000000000017941 */ /* 0x000fea0003800200 */
.L_x_27:
[----:B------:R-:W-:-:S13]  /*1280*/  ISETP.NE.AND P0, PT, R3, R19, PT ;  /* 0x000000130300720c */ /* 0x000fda0003f05270 */
[----:B------:R-:W-:Y:S05]  /*1290*/  @!P0 BRA `(.L_x_22) ;  /* 0x0000000000d48947 */ /* 0x000fea0003800000 */
[C---:B------:R-:W-:Y:S01]  /*12a0*/  IADD3 R10, P0, PT, R3.reuse, R4, RZ ;  /* 0x00000004030a7210 */ /* 0x040fe20007f1e0ff */
[----:B------:R-:W0:Y:S01]  /*12b0*/  LDC.64 R6, c[0x0][0x380] ;  /* 0x0000e000ff067b82 */ /* 0x000e220000000a00 */
[----:B------:R-:W-:Y:S02]  /*12c0*/  IMAD.MOV.U32 R0, RZ, RZ, RZ ;  /* 0x000000ffff007224 */ /* 0x000fe400078e00ff */
[----:B------:R-:W-:-:S04]  /*12d0*/  IMAD.WIDE.U32 R8, R3, 0x4, R16 ;  /* 0x0000000403087825 */ /* 0x000fc800078e0010 */
[----:B------:R-:W-:-:S05]  /*12e0*/  IMAD.X R11, RZ, RZ, R5, P0 ;  /* 0x000000ffff0b7224 */ /* 0x000fca00000e0605 */
[----:B------:R1:W-:Y:S02]  /*12f0*/  ST.E.U8 desc[UR36][R10.64], RZ ;  /* 0x000000ff0a007985 */ /* 0x0003e4000c101124 */
.L_x_37:
[----:B-1----:R-:W-:-:S04]  /*1300*/  IMAD R11, R3, 0x1f4, R0 ;  /* 0x000001f4030b7824 */ /* 0x002fc800078e0200 */
[----:B0--3--:R-:W-:-:S05]  /*1310*/  IMAD.WIDE.U32 R10, R11, 0x4, R6 ;  /* 0x000000040b0a7825 */ /* 0x009fca00078e0006 */
[----:B--2---:R-:W2:Y:S01]  /*1320*/  LDG.E R21, desc[UR36][R10.64] ;  /* 0x000000240a157981 */ /* 0x004ea2000c1e1900 */
[----:B------:R-:W-:Y:S01]  /*1330*/  BSSY.RECONVERGENT B1, `(.L_x_29) ;  /* 0x0000009000017945 */ /* 0x000fe20003800200 */
[----:B------:R-:W-:Y:S01]  /*1340*/  IMAD.WIDE.U32 R12, R0, 0x4, R16 ;  /* 0x00000004000c7825 */ /* 0x000fe200078e0010 */
[----:B--2---:R-:W-:-:S13]  /*1350*/  ISETP.NE.AND P0, PT, R21, 0x7fffffff, PT ;  /* 0x7fffffff1500780c */ /* 0x004fda0003f05270 */
[----:B------:R-:W-:Y:S05]  /*1360*/  @!P0 BRA `(.L_x_30) ;  /* 0x0000000000148947 */ /* 0x000fea0003800000 */
[----:B------:R-:W2:Y:S04]  /*1370*/  LD.E R14, desc[UR36][R8.64] ;  /* 0x00000024080e7980 */ /* 0x000ea8000c101900 */
[----:B------:R-:W3:Y:S01]  /*1380*/  LD.E R15, desc[UR36][R12.64] ;  /* 0x000000240c0f7980 */ /* 0x000ee2000c101900 */
[----:B--2---:R-:W-:-:S05]  /*1390*/  IMAD.IADD R14, R21, 0x1, R14 ;  /* 0x00000001150e7824 */ /* 0x004fca00078e020e */
[----:B---3--:R-:W-:-:S13]  /*13a0*/  ISETP.GE.AND P0, PT, R14, R15, PT ;  /* 0x0000000f0e00720c */ /* 0x008fda0003f06270 */
[----:B------:R0:W-:Y:S02]  /*13b0*/  @!P0 ST.E desc[UR36][R12.64], R14 ;  /* 0x0000000e0c008985 */ /* 0x0001e4000c101924 */
.L_x_30:
[----:B------:R-:W-:Y:S05]  /*13c0*/  BSYNC.RECONVERGENT B1 ;  /* 0x0000000000017941 */ /* 0x000fea0003800200 */
.L_x_29:
[----:B------:R-:W2:Y:S01]  /*13d0*/  LDG.E R21, desc[UR36][R10.64+0x4] ;  /* 0x000004240a157981 */ /* 0x000ea2000c1e1900 */
[----:B------:R-:W-:Y:S01]  /*13e0*/  BSSY.RECONVERGENT B1, `(.L_x_31) ;  /* 0x0000008000017945 */ /* 0x000fe20003800200 */
[----:B--2---:R-:W-:-:S13]  /*13f0*/  ISETP.NE.AND P0, PT, R21, 0x7fffffff, PT ;  /* 0x7fffffff1500780c */ /* 0x004fda0003f05270 */
[----:B------:R-:W-:Y:S05]  /*1400*/  @!P0 BRA `(.L_x_32) ;  /* 0x0000000000148947 */ /* 0x000fea0003800000 */
[----:B0-----:R-:W2:Y:S04]  /*1410*/  LD.E R14, desc[UR36][R8.64] ;  /* 0x00000024080e7980 */ /* 0x001ea8000c101900 */
[----:B------:R-:W3:Y:S01]  /*1420*/  LD.E R15, desc[UR36][R12.64+0x4] ;  /* 0x000004240c0f7980 */ /* 0x000ee2000c101900 */
[----:B--2---:R-:W-:-:S05]  /*1430*/  IMAD.IADD R14, R21, 0x1, R14 ;  /* 0x00000001150e7824 */ /* 0x004fca00078e020e */
[----:B---3--:R-:W-:-:S13]  /*1440*/  ISETP.GE.AND P0, PT, R14, R15, PT ;  /* 0x0000000f0e00720c */ /* 0x008fda0003f06270 */
[----:B------:R1:W-:Y:S02]  /*1450*/  @!P0 ST.E desc[UR36][R12.64+0x4], R14 ;  /* 0x0000040e0c008985 */ /* 0x0003e4000c101924 */
.L_x_32:
[----:B------:R-:W-:Y:S05]  /*1460*/  BSYNC.RECONVERGENT B1 ;  /* 0x0000000000017941 */ /* 0x000fea0003800200 */
.L_x_31:
[----:B------:R-:W2:Y:S01]  /*1470*/  LDG.E R21, desc[UR36][R10.64+0x8] ;  /* 0x000008240a157981 */ /* 0x000ea2000c1e1900 */
[----:B------:R-:W-:Y:S01]  /*1480*/  BSSY.RECONVERGENT B1, `(.L_x_33) ;  /* 0x0000008000017945 */ /* 0x000fe20003800200 */
[----:B--2---:R-:W-:-:S13]  /*1490*/  ISETP.NE.AND P0, PT, R21, 0x7fffffff, PT ;  /* 0x7fffffff1500780c */ /* 0x004fda0003f05270 */
[----:B------:R-:W-:Y:S05]  /*14a0*/  @!P0 BRA `(.L_x_34) ;  /* 0x0000000000148947 */ /* 0x000fea0003800000 */
[----:B01----:R-:W2:Y:S04]  /*14b0*/  LD.E R14, desc[UR36][R8.64] ;  /* 0x00000024080e7980 */ /* 0x003ea8000c101900 */
[----:B------:R-:W3:Y:S01]  /*14c0*/  LD.E R15, desc[UR36][R12.64+0x8] ;  /* 0x000008240c0f7980 */ /* 0x000ee2000c101900 */
[----:B--2---:R-:W-:-:S05]  /*14d0*/  IMAD.IADD R14, R21, 0x1, R14 ;  /* 0x00000001150e7824 */ /* 0x004fca00078e020e */
[----:B---3--:R-:W-:-:S13]  /*14e0*/  ISETP.GE.AND P0, PT, R14, R15, PT ;  /* 0x0000000f0e00720c */ /* 0x008fda0003f06270 */
[----:B------:R2:W-:Y:S02]  /*14f0*/  @!P0 ST.E desc[UR36][R12.64+0x8], R14 ;  /* 0x0000080e0c008985 */ /* 0x0005e4000c101924 */
.L_x_34:
[----:B------:R-:W-:Y:S05]  /*1500*/  BSYNC.RECONVERGENT B1 ;  /* 0x0000000000017941 */ /* 0x000fea0003800200 */
.L_x_33:
[----:B------:R-:W3:Y:S01]  /*1510*/  LDG.E R15, desc[UR36][R10.64+0xc] ;  /* 0x00000c240a0f7981 */ /* 0x000ee2000c1e1900 */
[----:B------:R-:W-:Y:S01]  /*1520*/  VIADD R0, R0, 0x4 ;  /* 0x0000000400007836 */ /* 0x000fe20000000000 */
[----:B------:R-:W-:Y:S04]  /*1530*/  BSSY.RECONVERGENT B1, `(.L_x_35) ;  /* 0x0000009000017945 */ /* 0x000fe80003800200 */
[----:B------:R-:W-:Y:S02]  /*1540*/  ISETP.NE.AND P1, PT, R0, 0x1f4, PT ;  /* 0x000001f40000780c */ /* 0x000fe40003f25270 */
[----:B---3--:R-:W-:-:S13]  /*1550*/  ISETP.NE.AND P0, PT, R15, 0x7fffffff, PT ;  /* 0x7fffffff0f00780c */ /* 0x008fda0003f05270 */
[----:B------:R-:W-:Y:S05]  /*1560*/  @!P0 BRA `(.L_x_36) ;  /* 0x0000000000148947 */ /* 0x000fea0003800000 */
[----:B------:R-:W3:Y:S04]  /*1570*/  LD.E R10, desc[UR36][R8.64] ;  /* 0x00000024080a7980 */ /* 0x000ee8000c101900 */
[----:B------:R-:W4:Y:S01]  /*1580*/  LD.E R11, desc[UR36][R12.64+0xc] ;  /* 0x00000c240c0b7980 */ /* 0x000f22000c101900 */
[----:B---3--:R-:W-:-:S05]  /*1590*/  IMAD.IADD R10, R15, 0x1, R10 ;  /* 0x000000010f0a7824 */ /* 0x008fca00078e020a */
[----:B----4-:R-:W-:-:S13]  /*15a0*/  ISETP.GE.AND P0, PT, R10, R11, PT ;  /* 0x0000000b0a00720c */ /* 0x010fda0003f06270 */
[----:B------:R3:W-:Y:S02]  /*15b0*/  @!P0 ST.E desc[UR36][R12.64+0xc], R10 ;  /* 0x00000c0a0c008985 */ /* 0x0007e4000c101924 */
.L_x_36:
[----:B------:R-:W-:Y:S05]  /*15c0*/  BSYNC.RECONVERGENT B1 ;  /* 0x0000000000017941 */ /* 0x000fea0003800200 */
.L_x_35:
[----:B------:R-:W-:Y:S05]  /*15d0*/  @P1 BRA `(.L_x_37) ;  /* 0xfffffffc00481947 */ /* 0x000fea000383ffff */
[----:B------:R-:W-:Y:S05]  /*15e0*/  BRA `(.L_x_18) ;  /* 0xfffffff4008c7947 */ /* 0x000fea000383ffff */
.L_x_22:
[----:B------:R-:W-:Y:S05]  /*15f0*/  BSYNC.RECONVERGENT B0 ;  /* 0x0000000000007941 */ /* 0x000fea0003800200 */
.L_x_12:
[----:B------:R-:W0:Y:S01]  /*1600*/  LDC.64 R8, c[0x0][0x398] ;  /* 0x0000e600ff087b82 */ /* 0x000e220000000a00 */
[----:B------:R-:W-:Y:S02]  /*1610*/  IMAD.MOV.U32 R0, RZ, RZ, 0x1 ;  /* 0x00000001ff007424 */ /* 0x000fe400078e00ff */
[----:B------:R-:W-:Y:S01]  /*1620*/  IMAD.WIDE R16, R19, 0x4, R16 ;  /* 0x0000000413107825 */ /* 0x000fe200078e0210 */
[----:B------:R-:W-:Y:S01]  /*1630*/  MOV R3, 0x0 ;  /* 0x0000000000037802 */ /* 0x000fe20000000f00 */
[----:B------:R-:W1:Y:S01]  /*1640*/  LDCU.64 UR4, c[0x4][0x10] ;  /* 0x01000200ff0477ac */ /* 0x000e620008000a00 */
[----:B0-----:R0:W-:Y:S04]  /*1650*/  STG.E.U8 desc[UR36][R8.64], R0 ;  /* 0x0000000008007986 */ /* 0x0011e8000c101124 */
[----:B------:R-:W2:Y:S01]  /*1660*/  LD.E R16, desc[UR36][R16.64] ;  /* 0x0000002410107980 */ /* 0x000ea2000c101900 */
[----:B------:R0:W3:Y:S01]  /*1670*/  LDC.64 R10, c[0x4][R3] ;  /* 0x01000000030a7b82 */ /* 0x0000e20000000a00 */
[----:B-1----:R-:W-:-:S02]  /*1680*/  IMAD.U32 R4, RZ, RZ, UR4 ;  /* 0x00000004ff047e24 */ /* 0x002fc4000f8e00ff */
[----:B------:R-:W-:Y:S02]  /*1690*/  IMAD.U32 R5, RZ, RZ, UR5 ;  /* 0x00000005ff057e24 */ /* 0x000fe4000f8e00ff */
[----:B------:R-:W-:Y:S02]  /*16a0*/  IMAD.MOV.U32 R6, RZ, RZ, R2 ;  /* 0x000000ffff067224 */ /* 0x000fe400078e0002 */
[----:B------:R-:W-:Y:S01]  /*16b0*/  IMAD.MOV.U32 R7, RZ, RZ, R18 ;  /* 0x000000ffff077224 */ /* 0x000fe200078e0012 */
[----:B--23--:R0:W-:Y:S06]  /*16c0*/  STL [R1], R16 ;  /* 0x0000001001007387 */ /* 0x00c1ec0000100800 */
[----:B------:R-:W-:-:S07]  /*16d0*/  LEPC R20, `(.L_x_38) ;  /* 0x000000001014794e */ /* 0x000fce0000000000 */
[----:B0-----:R-:W-:Y:S05]  /*16e0*/  CALL.ABS.NOINC R10 ;  /* 0x000000000a007343 */ /* 0x001fea0003c00000 */
.L_x_38:
[----:B------:R-:W-:Y:S05]  /*16f0*/  EXIT ;  /* 0x000000000000794d */ /* 0x000fea0003800000 */
.L_x_39:
[----:B------:R-:W-:-:S00]  /*1700*/  BRA `(.L_x_39) ;  /* 0xfffffffc00fc7947 */ /* 0x000fc0000383ffff */
[----:B------:R-:W-:-:S00]  /*1710*/  NOP ;  /* 0x0000000000007918 */ /* 0x000fc00000000000 */
        /* <DEDUP_REMOVED lines=14> */
.L_x_40:


//--------------------- .nv.global.init           --------------------------
	.section	.nv.global.init,"aw",@progbits
.nv.global.init:
	.type		$str$2,@object
	.size		$str$2,($str$1 - $str$2)
$str$2:
        /*0000*/ 	.byte	0x25, 0x64, 0x00
	.type		$str$1,@object
	.size		$str$1,($str - $str$1)
$str$1:
        /*0003*/ 	.byte	0x74, 0x65, 0x73, 0x74, 0x0a, 0x00
	.type		$str,@object
	.size		$str,(.L_0 - $str)
$str:
        /*0009*/ 	.byte	0x25, 0x64, 0x3a, 0x20, 0x7c, 0x20, 0x0a, 0x00
.L_0:


//--------------------- .nv.shared.reserved.0     --------------------------
	.section	.nv.shared.reserved.0,"aw",@nobits
	.weak		__nv_reservedSMEM_offset_0_alias
	.size		__nv_reservedSMEM_offset_0_alias, 0, 64
	.other		__nv_reservedSMEM_offset_0_alias,@"STO_CUDA_RESERVED_SHARED STV_DEFAULT"
__nv_reservedSMEM_offset_0_alias:
	.zero		0
	.zero		64


//--------------------- .nv.constant0._Z8pathfindPiS_S_Pb --------------------------
	.section	.nv.constant0._Z8pathfindPiS_S_Pb,"a",@progbits
	.sectionflags	@""
	.align	4
.nv.constant0._Z8pathfindPiS_S_Pb:
	.zero		928


//--------------------- SYMBOLS --------------------------

	.type		.nv.reservedSmem.offset0,@object
	.size		.nv.reservedSmem.offset0,0x4
	.type		vprintf,@function
	.type		malloc,@function
